	.headerflags	@"EF_CUDA_TEXMODE_UNIFIED EF_CUDA_64BIT_ADDRESS EF_CUDA_ACCELERATORS EF_CUDA_SM90 EF_CUDA_VIRTUAL_SM(EF_CUDA_SM90)"
	.elftype	@"ET_EXEC"


//--------------------- .nv.info                  --------------------------
	.section	.nv.info,"",@"SHT_CUDA_INFO"
	.align	4


	//----- nvinfo : EIATTR_REGCOUNT
	.align		4
        /*0000*/ 	.byte	0x04, 0x2f
        /*0002*/ 	.short	(.L_1 - .L_0)
	.align		4
.L_0:
        /*0004*/ 	.word	index@(triton_poi_fused_view_7)
        /*0008*/ 	.word	0x0000001c


	//----- nvinfo : EIATTR_MIN_STACK_SIZE
	.align		4
.L_1:
        /*000c*/ 	.byte	0x04, 0x12
        /*000e*/ 	.short	(.L_3 - .L_2)
	.align		4
.L_2:
        /*0010*/ 	.word	index@(triton_poi_fused_view_7)
        /*0014*/ 	.word	0x00000000


	//----- nvinfo : EIATTR_FRAME_SIZE
	.align		4
.L_3:
        /*0018*/ 	.byte	0x04, 0x11
        /*001a*/ 	.short	(.L_5 - .L_4)
	.align		4
.L_4:
        /*001c*/ 	.word	index@(triton_poi_fused_view_7)
        /*0020*/ 	.word	0x00000000


	//----- nvinfo : EIATTR_MIN_STACK_SIZE
	.align		4
.L_5:
        /*0024*/ 	.byte	0x04, 0x12
        /*0026*/ 	.short	(.L_7 - .L_6)
	.align		4
.L_6:
        /*0028*/ 	.word	index@(triton_poi_fused_view_7)
        /*002c*/ 	.word	0x00000000
.L_7:


//--------------------- .nv.info.triton_poi_fused_view_7 --------------------------
	.section	.nv.info.triton_poi_fused_view_7,"",@"SHT_CUDA_INFO"
	.sectionflags	@""
	.align	4


	//----- nvinfo : EIATTR_CUDA_API_VERSION
	.align		4
        /*0000*/ 	.byte	0x04, 0x37
        /*0002*/ 	.short	(.L_9 - .L_8)
.L_8:
        /*0004*/ 	.word	0x0000007c


	//----- nvinfo : EIATTR_KPARAM_INFO
	.align		4
.L_9:
        /*0008*/ 	.byte	0x04, 0x17
        /*000a*/ 	.short	(.L_11 - .L_10)
.L_10:
        /*000c*/ 	.word	0x00000000
        /*0010*/ 	.short	0x0003
        /*0012*/ 	.short	0x0014
        /*0014*/ 	.byte	0x00, 0xf0, 0x11, 0x00


	//----- nvinfo : EIATTR_KPARAM_INFO
	.align		4
.L_11:
        /*0018*/ 	.byte	0x04, 0x17
        /*001a*/ 	.short	(.L_13 - .L_12)
.L_12:
        /*001c*/ 	.word	0x00000000
        /*0020*/ 	.short	0x0002
        /*0022*/ 	.short	0x0010
        /*0024*/ 	.byte	0x00, 0xf0, 0x11, 0x00


	//----- nvinfo : EIATTR_KPARAM_INFO
	.align		4
.L_13:
        /*0028*/ 	.byte	0x04, 0x17
        /*002a*/ 	.short	(.L_15 - .L_14)
.L_14:
        /*002c*/ 	.word	0x00000000
        /*0030*/ 	.short	0x0001
        /*0032*/ 	.short	0x0008
        /*0034*/ 	.byte	0x00, 0xf4, 0x21, 0x00


	//----- nvinfo : EIATTR_KPARAM_INFO
	.align		4
.L_15:
        /*0038*/ 	.byte	0x04, 0x17
        /*003a*/ 	.short	(.L_17 - .L_16)
.L_16:
        /*003c*/ 	.word	0x00000000
        /*0040*/ 	.short	0x0000
        /*0042*/ 	.short	0x0000
        /*0044*/ 	.byte	0x00, 0xf4, 0x21, 0x00


	//----- nvinfo : EIATTR_SPARSE_MMA_MASK
	.align		4
.L_17:
        /*0048*/ 	.byte	0x03, 0x50
        /*004a*/ 	.short	0x0000


	//----- nvinfo : EIATTR_MAXREG_COUNT
	.align		4
        /*004c*/ 	.byte	0x03, 0x1b
        /*004e*/ 	.short	0x00ff


	//----- nvinfo : EIATTR_EXIT_INSTR_OFFSETS
	.align		4
        /*0050*/ 	.byte	0x04, 0x1c
        /*0052*/ 	.short	(.L_19 - .L_18)


	//   ....[0]....
.L_18:
        /*0054*/ 	.word	0x000004b0


	//----- nvinfo : EIATTR_REQNTID
	.align		4
.L_19:
        /*0058*/ 	.byte	0x04, 0x10
        /*005a*/ 	.short	(.L_21 - .L_20)
.L_20:
        /*005c*/ 	.word	0x00000080
        /*0060*/ 	.word	0x00000001
        /*0064*/ 	.word	0x00000001


	//----- nvinfo : EIATTR_CBANK_PARAM_SIZE
	.align		4
.L_21:
        /*0068*/ 	.byte	0x03, 0x19
        /*006a*/ 	.short	0x0018


	//----- nvinfo : EIATTR_PARAM_CBANK
	.align		4
        /*006c*/ 	.byte	0x04, 0x0a
        /*006e*/ 	.short	(.L_23 - .L_22)
	.align		4
.L_22:
        /*0070*/ 	.word	index@(.nv.constant0.triton_poi_fused_view_7)
        /*0074*/ 	.short	0x0210
        /*0076*/ 	.short	0x0018


	//----- nvinfo : EIATTR_SW_WAR
	.align		4
.L_23:
        /*0078*/ 	.byte	0x04, 0x36
        /*007a*/ 	.short	(.L_25 - .L_24)
.L_24:
        /*007c*/ 	.word	0x00000008
.L_25:


//--------------------- .nv.callgraph             --------------------------
	.section	.nv.callgraph,"",@"SHT_CUDA_CALLGRAPH"
	.align	4
	.sectionentsize	8
	.align		4
        /*0000*/ 	.word	0x00000000
	.align		4
        /*0004*/ 	.word	0xffffffff
	.align		4
        /*0008*/ 	.word	0x00000000
	.align		4
        /*000c*/ 	.word	0xfffffffe
	.align		4
        /*0010*/ 	.word	0x00000000
	.align		4
        /*0014*/ 	.word	0xfffffffd
	.align		4
        /*0018*/ 	.word	0x00000000
	.align		4
        /*001c*/ 	.word	0xfffffffc


//--------------------- .text.triton_poi_fused_view_7 --------------------------
	.section	.text.triton_poi_fused_view_7,"ax",@progbits
	.sectionflags	@"SHF_BARRIERS=1"
	.align	128
        .global         triton_poi_fused_view_7
        .type           triton_poi_fused_view_7,@function
        .size           triton_poi_fused_view_7,(.L_x_1 - triton_poi_fused_view_7)
        .other          triton_poi_fused_view_7,@"STO_CUDA_ENTRY STV_DEFAULT"
triton_poi_fused_view_7:
.text.triton_poi_fused_view_7:
[----:B------:R-:W-:Y:S01]  /*0000*/  LDC R1, c[0x0][0x28] ;  /* 0x00000a00ff017b82 */ /* 0x000fe20000000800 */
[----:B------:R-:W1:Y:S07]  /*0010*/  S2R R13, SR_TID.X ;  /* 0x00000000000d7919 */ /* 0x000e6e0000002100 */
[----:B------:R-:W2:Y:S01]  /*0020*/  LDC.64 R4, c[0x0][0x210] ;  /* 0x00008400ff047b82 */ /* 0x000ea20000000a00 */
[----:B------:R-:W-:Y:S01]  /*0030*/  ULDC.64 UR6, c[0x0][0x208] ;  /* 0x0000820000067ab9 */ /* 0x000fe20000000a00 */
[----:B------:R-:W3:Y:S01]  /*0040*/  S2R R3, SR_CTAID.X ;  /* 0x0000000000037919 */ /* 0x000ee20000002500 */
[----:B------:R-:W4:Y:S01]  /*0050*/  S2R R2, SR_CTAID.Y ;  /* 0x0000000000027919 */ /* 0x000f220000002600 */
[----:B-1----:R-:W-:Y:S01]  /*0060*/  SHF.R.U32.HI R0, RZ, 0x3, R13 ;  /* 0x00000003ff007819 */ /* 0x002fe2000001160d */
[----:B------:R-:W-:-:S02]  /*0070*/  IMAD.SHL.U32 R20, R13, 0x4, RZ ;  /* 0x000000040d147824 */ /* 0x000fc400078e00ff */
[----:B---3--:R-:W-:Y:S01]  /*0080*/  IMAD.SHL.U32 R3, R3, 0x20, RZ ;  /* 0x0000002003037824 */ /* 0x008fe200078e00ff */
[----:B------:R-:W-:Y:S01]  /*0090*/  SGXT.U32 R0, R0, 0x4 ;  /* 0x000000040000781a */ /* 0x000fe20000000000 */
[----:B----4-:R-:W-:-:S03]  /*00a0*/  IMAD.SHL.U32 R21, R2, 0x20, RZ ;  /* 0x0000002002157824 */ /* 0x010fc600078e00ff */
[----:B------:R-:W-:Y:S02]  /*00b0*/  LOP3.LUT R8, R3, 0x1c, R20, 0xf8, !PT ;  /* 0x0000001c03087812 */ /* 0x000fe400078ef814 */
[----:B------:R-:W-:Y:S02]  /*00c0*/  LOP3.LUT R6, R21, R0, RZ, 0xfc, !PT ;  /* 0x0000000015067212 */ /* 0x000fe400078efcff */
[----:B------:R-:W-:-:S03]  /*00d0*/  LOP3.LUT R7, R21, 0x10, R0, 0xfe, !PT ;  /* 0x0000001015077812 */ /* 0x000fc600078efe00 */
[--C-:B------:R-:W-:Y:S02]  /*00e0*/  IMAD R9, R6, 0x1000, R8.reuse ;  /* 0x0000100006097824 */ /* 0x100fe400078e0208 */
[----:B------:R-:W-:Y:S02]  /*00f0*/  IMAD R11, R7, 0x1000, R8 ;  /* 0x00001000070b7824 */ /* 0x000fe400078e0208 */
[----:B--2---:R-:W-:-:S04]  /*0100*/  IMAD.WIDE R6, R9, 0x4, R4 ;  /* 0x0000000409067825 */ /* 0x004fc800078e0204 */
[----:B------:R-:W-:Y:S02]  /*0110*/  IMAD.WIDE R8, R11, 0x4, R4 ;  /* 0x000000040b087825 */ /* 0x000fe400078e0204 */
[----:B------:R-:W2:Y:S04]  /*0120*/  LDG.E.EL.128 R4, desc[UR6][R6.64] ;  /* 0x0000000606047981 */ /* 0x000ea8000c2e1d00 */
[----:B------:R-:W3:Y:S01]  /*0130*/  LDG.E.EL.128 R8, desc[UR6][R8.64] ;  /* 0x0000000608087981 */ /* 0x000ee2000c2e1d00 */
[----:B------:R-:W1:Y:S01]  /*0140*/  S2UR UR5, SR_CgaCtaId ;  /* 0x00000000000579c3 */ /* 0x000e620000008800 */
[C---:B------:R-:W-:Y:S01]  /*0150*/  IMAD.SHL.U32 R12, R13.reuse, 0x80, RZ ;  /* 0x000000800d0c7824 */ /* 0x040fe200078e00ff */
[----:B------:R-:W-:Y:S01]  /*0160*/  UMOV UR4, 0x400 ;  /* 0x0000040000047882 */ /* 0x000fe20000000000 */
[----:B------:R-:W-:Y:S01]  /*0170*/  IMAD.SHL.U32 R13, R13, 0x2, RZ ;  /* 0x000000020d0d7824 */ /* 0x000fe200078e00ff */
[----:B------:R-:W-:-:S02]  /*0180*/  SHF.R.S32.HI R2, RZ, 0x1a, R2 ;  /* 0x0000001aff027819 */ /* 0x000fc40000011402 */
[----:B------:R-:W-:Y:S02]  /*0190*/  LOP3.LUT R15, R12, 0x380, RZ, 0xc0, !PT ;  /* 0x000003800c0f7812 */ /* 0x000fe400078ec0ff */
[----:B------:R-:W-:Y:S02]  /*01a0*/  LOP3.LUT R12, R20, 0x1fc, RZ, 0xc0, !PT ;  /* 0x000001fc140c7812 */ /* 0x000fe400078ec0ff */
[----:B------:R-:W-:Y:S02]  /*01b0*/  LOP3.LUT R18, R13, 0xf0, RZ, 0xc0, !PT ;  /* 0x000000f00d127812 */ /* 0x000fe400078ec0ff */
[C---:B------:R-:W-:Y:S02]  /*01c0*/  LOP3.LUT R13, R15.reuse, R0, RZ, 0xfc, !PT ;  /* 0x000000000f0d7212 */ /* 0x040fe400078efcff */
[----:B------:R-:W-:Y:S02]  /*01d0*/  LOP3.LUT R16, R15, 0x20, RZ, 0xfc, !PT ;  /* 0x000000200f107812 */ /* 0x000fe400078efcff */
[----:B------:R-:W-:-:S02]  /*01e0*/  LOP3.LUT R22, R12, 0x200, RZ, 0xfc, !PT ;  /* 0x000002000c167812 */ /* 0x000fc400078efcff */
[C---:B------:R-:W-:Y:S02]  /*01f0*/  LOP3.LUT R17, R15.reuse, 0x40, RZ, 0xfc, !PT ;  /* 0x000000400f117812 */ /* 0x040fe400078efcff */
[----:B------:R-:W-:Y:S02]  /*0200*/  LOP3.LUT R19, R15, 0x60, RZ, 0xfc, !PT ;  /* 0x000000600f137812 */ /* 0x000fe400078efcff */
[----:B------:R-:W-:Y:S01]  /*0210*/  SHF.R.U32.HI R22, RZ, 0x1, R22 ;  /* 0x00000001ff167819 */ /* 0x000fe20000011616 */
[----:B-1----:R-:W-:Y:S01]  /*0220*/  UPRMT UR4, UR5, 0x654, UR4 ;  /* 0x0000065405047896 */ /* 0x002fe20008000004 */
[----:B------:R-:W-:Y:S02]  /*0230*/  LOP3.LUT R20, R21, 0x1c, R20, 0xf8, !PT ;  /* 0x0000001c15147812 */ /* 0x000fe400078ef814 */
[----:B------:R-:W-:-:S03]  /*0240*/  SGXT R21, R2, 0x1 ;  /* 0x000000010215781a */ /* 0x000fc60000000200 */
[----:B------:R-:W-:Y:S01]  /*0250*/  LEA.HI R14, R15, UR4, RZ, 0x1f ;  /* 0x000000040f0e7c11 */ /* 0x000fe2000f8ff8ff */
[----:B------:R-:W-:Y:S01]  /*0260*/  VIADD R15, R18, UR4 ;  /* 0x00000004120f7c36 */ /* 0x000fe20008000000 */
[----:B------:R-:W-:Y:S02]  /*0270*/  LEA.HI R16, R16, UR4, RZ, 0x1f ;  /* 0x0000000410107c11 */ /* 0x000fe4000f8ff8ff */
[----:B------:R-:W-:Y:S01]  /*0280*/  LEA.HI R18, R17, UR4, RZ, 0x1f ;  /* 0x0000000411127c11 */ /* 0x000fe2000f8ff8ff */
[----:B------:R-:W-:Y:S01]  /*0290*/  IMAD R23, R13, 0x4, R14 ;  /* 0x000000040d177824 */ /* 0x000fe200078e020e */
[----:B------:R-:W-:Y:S01]  /*02a0*/  LEA.HI R14, R19, UR4, RZ, 0x1f ;  /* 0x00000004130e7c11 */ /* 0x000fe2000f8ff8ff */
[----:B------:R-:W-:Y:S01]  /*02b0*/  IMAD R15, R12, 0x4, R15 ;  /* 0x000000040c0f7824 */ /* 0x000fe200078e020f */
[----:B------:R-:W-:Y:S01]  /*02c0*/  LOP3.LUT R17, R22, 0x1f0, RZ, 0xc0, !PT ;  /* 0x000001f016117812 */ /* 0x000fe200078ec0ff */
[----:B------:R-:W-:Y:S01]  /*02d0*/  IMAD R22, R13, 0x4, R16 ;  /* 0x000000040d167824 */ /* 0x000fe200078e0210 */
[----:B------:R-:W-:Y:S01]  /*02e0*/  LEA.HI R21, R21, R20, RZ, 0x8 ;  /* 0x0000001415157211 */ /* 0x000fe200078f40ff */
[----:B------:R-:W-:-:S02]  /*02f0*/  IMAD R25, R13, 0x4, R18 ;  /* 0x000000040d197824 */ /* 0x000fc400078e0212 */
[----:B------:R-:W-:Y:S02]  /*0300*/  IMAD R24, R13, 0x4, R14 ;  /* 0x000000040d187824 */ /* 0x000fe400078e020e */
[----:B------:R-:W-:Y:S02]  /*0310*/  VIADD R17, R17, UR4 ;  /* 0x0000000411117c36 */ /* 0x000fe40008000000 */
[C---:B------:R-:W-:Y:S01]  /*0320*/  IMAD.SHL.U32 R2, R21.reuse, 0x1000, RZ ;  /* 0x0000100015027824 */ /* 0x040fe200078e00ff */
[----:B------:R-:W-:Y:S01]  /*0330*/  LOP3.LUT R21, R21, 0xffffff00, RZ, 0xc0, !PT ;  /* 0xffffff0015157812 */ /* 0x000fe200078ec0ff */
[----:B------:R-:W-:-:S03]  /*0340*/  IMAD R17, R12, 0x4, R17 ;  /* 0x000000040c117824 */ /* 0x000fc600078e0211 */
[----:B------:R-:W-:-:S04]  /*0350*/  LOP3.LUT R2, R2, 0xfff00000, RZ, 0xc0, !PT ;  /* 0xfff0000002027812 */ /* 0x000fc800078ec0ff */
[----:B------:R-:W-:Y:S02]  /*0360*/  IADD3 R21, R2, R20, -R21 ;  /* 0x0000001402157210 */ /* 0x000fe40007ffe815 */
[----:B------:R-:W-:Y:S02]  /*0370*/  LOP3.LUT R2, R3, R0, RZ, 0xfc, !PT ;  /* 0x0000000003027212 */ /* 0x000fe400078efcff */
[----:B------:R-:W-:-:S03]  /*0380*/  LOP3.LUT R0, R3, 0x10, R0, 0xfe, !PT ;  /* 0x0000001003007812 */ /* 0x000fc600078efe00 */
[--C-:B------:R-:W-:Y:S02]  /*0390*/  IMAD R3, R2, 0x100, R21.reuse ;  /* 0x0000010002037824 */ /* 0x100fe400078e0215 */
[----:B------:R-:W-:Y:S01]  /*03a0*/  IMAD R21, R0, 0x100, R21 ;  /* 0x0000010000157824 */ /* 0x000fe200078e0215 */
[----:B--2---:R-:W-:Y:S04]  /*03b0*/  STS [R23], R4 ;  /* 0x0000000417007388 */ /* 0x004fe80000000800 */
[----:B------:R1:W-:Y:S04]  /*03c0*/  STS [R22+0x80], R5 ;  /* 0x0000800516007388 */ /* 0x0003e80000000800 */
[----:B------:R-:W-:Y:S04]  /*03d0*/  STS [R25+0x100], R6 ;  /* 0x0001000619007388 */ /* 0x000fe80000000800 */
[----:B------:R-:W-:Y:S01]  /*03e0*/  STS [R24+0x180], R7 ;  /* 0x0001800718007388 */ /* 0x000fe20000000800 */
[----:B-1----:R-:W1:Y:S03]  /*03f0*/  LDC.64 R4, c[0x0][0x218] ;  /* 0x00008600ff047b82 */ /* 0x002e660000000a00 */
[----:B---3--:R-:W-:Y:S04]  /*0400*/  STS [R23+0x40], R8 ;  /* 0x0000400817007388 */ /* 0x008fe80000000800 */
[----:B------:R-:W-:Y:S04]  /*0410*/  STS [R22+0xc0], R9 ;  /* 0x0000c00916007388 */ /* 0x000fe80000000800 */
[----:B------:R-:W-:Y:S04]  /*0420*/  STS [R25+0x140], R10 ;  /* 0x0001400a19007388 */ /* 0x000fe80000000800 */
[----:B------:R-:W-:Y:S01]  /*0430*/  STS [R24+0x1c0], R11 ;  /* 0x0001c00b18007388 */ /* 0x000fe20000000800 */
[----:B------:R-:W-:Y:S01]  /*0440*/  BAR.SYNC.DEFER_BLOCKING 0x0 ;  /* 0x0000000000007b1d */ /* 0x000fe20000010000 */
[----:B-1----:R-:W-:-:S04]  /*0450*/  IMAD.WIDE R2, R3, 0x4, R4 ;  /* 0x0000000403027825 */ /* 0x002fc800078e0204 */
[----:B------:R-:W-:Y:S01]  /*0460*/  IMAD.WIDE R4, R21, 0x4, R4 ;  /* 0x0000000415047825 */ /* 0x000fe200078e0204 */
[----:B------:R-:W1:Y:S04]  /*0470*/  LDS.128 R12, [R15] ;  /* 0x000000000f0c7984 */ /* 0x000e680000000c00 */
[----:B------:R-:W2:Y:S04]  /*0480*/  LDS.128 R16, [R17+0x800] ;  /* 0x0008000011107984 */ /* 0x000ea80000000c00 */
[----:B-1----:R-:W-:Y:S04]  /*0490*/  STG.E.128 desc[UR6][R2.64], R12 ;  /* 0x0000000c02007986 */ /* 0x002fe8000c101d06 */
[----:B--2---:R-:W-:Y:S01]  /*04a0*/  STG.E.128 desc[UR6][R4.64], R16 ;  /* 0x0000001004007986 */ /* 0x004fe2000c101d06 */
[----:B------:R-:W-:Y:S05]  /*04b0*/  EXIT ;  /* 0x000000000000794d */ /* 0x000fea0003800000 */
.L_x_0:
[----:B------:R-:W-:-:S00]  /*04c0*/  BRA `(.L_x_0) ;  /* 0xfffffffc00fc7947 */ /* 0x000fc0000383ffff */
[----:B------:R-:W-:-:S00]  /*04d0*/  NOP ;  /* 0x0000000000007918 */ /* 0x000fc00000000000 */
        /* <DEDUP_REMOVED lines=10> */
.L_x_1:


//--------------------- .nv.shared.triton_poi_fused_view_7 --------------------------
	.section	.nv.shared.triton_poi_fused_view_7,"aw",@nobits
	.sectionflags	@""
	.align	16
	.zero		1024


//--------------------- .nv.constant0.triton_poi_fused_view_7 --------------------------
	.section	.nv.constant0.triton_poi_fused_view_7,"a",@progbits
	.sectionflags	@""
	.align	4
.nv.constant0.triton_poi_fused_view_7:
	.zero		552
